//
// Generated by NVIDIA NVVM Compiler
//
// Compiler Build ID: CL-36424714
// Cuda compilation tools, release 13.0, V13.0.88
// Based on NVVM 20.0.0
//

.version 9.0
.target sm_100
.address_size 64

	// .globl	_Z16printThreadIndexPiii
.extern .func  (.param .b32 func_retval0) vprintf
(
	.param .b64 vprintf_param_0,
	.param .b64 vprintf_param_1
)
;
.global .align 1 .b8 $str[84] = {116, 104, 114, 101, 97, 100, 95, 105, 100, 32, 40, 37, 100, 44, 32, 37, 100, 41, 44, 32, 98, 108, 111, 99, 107, 95, 105, 100, 40, 37, 100, 44, 32, 37, 100, 41, 44, 32, 99, 111, 111, 114, 100, 105, 110, 97, 116, 101, 40, 37, 100, 44, 32, 37, 100, 41, 44, 32, 103, 108, 111, 98, 97, 108, 32, 105, 110, 100, 101, 120, 32, 37, 100, 32, 118, 97, 108, 117, 101, 32, 37, 100, 10};

.visible .entry _Z16printThreadIndexPiii(
	.param .u64 .ptr .align 1 _Z16printThreadIndexPiii_param_0,
	.param .u32 _Z16printThreadIndexPiii_param_1,
	.param .u32 _Z16printThreadIndexPiii_param_2
)
{
	.local .align 16 .b8 	__local_depot0[32];
	.reg .b64 	%SP;
	.reg .b64 	%SPL;
	.reg .b32 	%r<14>;
	.reg .b64 	%rd<9>;

	mov.u64 	%SPL, __local_depot0;
	cvta.local.u64 	%SP, %SPL;
	ld.param.u64 	%rd1, [_Z16printThreadIndexPiii_param_0];
	ld.param.u32 	%r1, [_Z16printThreadIndexPiii_param_1];
	cvta.to.global.u64 	%rd2, %rd1;
	add.u64 	%rd3, %SP, 0;
	add.u64 	%rd4, %SPL, 0;
	mov.u32 	%r2, %tid.x;
	mov.u32 	%r3, %ctaid.x;
	mov.u32 	%r4, %ntid.x;
	mad.lo.s32 	%r5, %r3, %r4, %r2;
	mov.u32 	%r6, %tid.y;
	mov.u32 	%r7, %ctaid.y;
	mov.u32 	%r8, %ntid.y;
	mad.lo.s32 	%r9, %r7, %r8, %r6;
	mad.lo.s32 	%r10, %r1, %r9, %r5;
	mul.wide.u32 	%rd5, %r10, 4;
	add.s64 	%rd6, %rd2, %rd5;
	ld.global.u32 	%r11, [%rd6];
	st.local.v4.u32 	[%rd4], {%r2, %r6, %r3, %r7};
	st.local.v4.u32 	[%rd4+16], {%r5, %r9, %r10, %r11};
	mov.u64 	%rd7, $str;
	cvta.global.u64 	%rd8, %rd7;
	{ // callseq 0, 0
	.param .b64 param0;
	st.param.b64 	[param0], %rd8;
	.param .b64 param1;
	st.param.b64 	[param1], %rd3;
	.param .b32 retval0;
	call.uni (retval0), 
	vprintf, 
	(
	param0, 
	param1
	);
	ld.param.b32 	%r12, [retval0];
	} // callseq 0
	ret;

}
	// .globl	_Z19sumMatrixOnDevice2DPfS_S_ii
.visible .entry _Z19sumMatrixOnDevice2DPfS_S_ii(
	.param .u64 .ptr .align 1 _Z19sumMatrixOnDevice2DPfS_S_ii_param_0,
	.param .u64 .ptr .align 1 _Z19sumMatrixOnDevice2DPfS_S_ii_param_1,
	.param .u64 .ptr .align 1 _Z19sumMatrixOnDevice2DPfS_S_ii_param_2,
	.param .u32 _Z19sumMatrixOnDevice2DPfS_S_ii_param_3,
	.param .u32 _Z19sumMatrixOnDevice2DPfS_S_ii_param_4
)
{
	.reg .b32 	%r<8>;
	.reg .b32 	%f<4>;
	.reg .b64 	%rd<11>;

	ld.param.u64 	%rd1, [_Z19sumMatrixOnDevice2DPfS_S_ii_param_0];
	ld.param.u64 	%rd2, [_Z19sumMatrixOnDevice2DPfS_S_ii_param_1];
	ld.param.u64 	%rd3, [_Z19sumMatrixOnDevice2DPfS_S_ii_param_2];
	ld.param.u32 	%r1, [_Z19sumMatrixOnDevice2DPfS_S_ii_param_3];
	cvta.to.global.u64 	%rd4, %rd3;
	cvta.to.global.u64 	%rd5, %rd2;
	cvta.to.global.u64 	%rd6, %rd1;
	mov.u32 	%r2, %tid.x;
	mov.u32 	%r3, %ctaid.x;
	mov.u32 	%r4, %ntid.x;
	mad.lo.s32 	%r5, %r3, %r4, %r2;
	mov.u32 	%r6, %ctaid.y;
	mad.lo.s32 	%r7, %r1, %r6, %r5;
	mul.wide.u32 	%rd7, %r7, 4;
	add.s64 	%rd8, %rd6, %rd7;
	ld.global.f32 	%f1, [%rd8];
	add.s64 	%rd9, %rd5, %rd7;
	ld.global.f32 	%f2, [%rd9];
	add.f32 	%f3, %f1, %f2;
	add.s64 	%rd10, %rd4, %rd7;
	st.global.f32 	[%rd10], %f3;
	ret;

}


// ===== COMPILED SASS (sm_100) =====

	.target	sm_100

	.elftype	@"ET_EXEC"


//--------------------- .note.nv.tkinfo           --------------------------
	.section	.note.nv.tkinfo,"",@"SHT_NOTE"
	.sectionflags	@"SHF_NOTE_NV_TKINFO"
	.tkinfo
        /*0018*/ 	.word	0x00000002
        /*0030*/ 	.string	""
        /*0030*/ 	.string	"ptxas"
        /*0030*/ 	.string	"Cuda compilation tools, release 13.0, V13.0.88"
        /*0030*/ 	.string	"Build cuda_13.0.r13.0/compiler.36424714_0"
        /*0030*/ 	.string	"-arch sm_100 -m 64 "



//--------------------- .note.nv.cuinfo           --------------------------
	.section	.note.nv.cuinfo,"",@"SHT_NOTE"
	.sectionflags	@"SHF_NOTE_NV_CUINFO"
        /*0018*/ 	.short	0x0002
        /*001a*/ 	.short	0x0064
        /*001c*/ 	.short	0x0082
	.zero		2


//--------------------- .nv.info                  --------------------------
	.section	.nv.info,"",@"SHT_CUDA_INFO"
	.align	4


	//----- nvinfo : EIATTR_REGCOUNT
	.align		4
        /*0000*/ 	.byte	0x04, 0x2f
        /*0002*/ 	.short	(.L_2 - .L_1)
	.align		4
.L_1:
        /*0004*/ 	.word	index@(_Z16printThreadIndexPiii)
        /*0008*/ 	.word	0x00000018


	//----- nvinfo : EIATTR_FRAME_SIZE
	.align		4
.L_2:
        /*000c*/ 	.byte	0x04, 0x11
        /*000e*/ 	.short	(.L_4 - .L_3)
	.align		4
.L_3:
        /*0010*/ 	.word	index@(_Z16printThreadIndexPiii)
        /*0014*/ 	.word	0x00000020


	//----- nvinfo : EIATTR_REGCOUNT
	.align		4
.L_4:
        /*0018*/ 	.byte	0x04, 0x2f
        /*001a*/ 	.short	(.L_6 - .L_5)
	.align		4
.L_5:
        /*001c*/ 	.word	index@(_Z19sumMatrixOnDevice2DPfS_S_ii)
        /*0020*/ 	.word	0x0000000c


	//----- nvinfo : EIATTR_FRAME_SIZE
	.align		4
.L_6:
        /*0024*/ 	.byte	0x04, 0x11
        /*0026*/ 	.short	(.L_8 - .L_7)
	.align		4
.L_7:
        /*0028*/ 	.word	index@(_Z19sumMatrixOnDevice2DPfS_S_ii)
        /*002c*/ 	.word	0x00000000


	//----- nvinfo : EIATTR_MIN_STACK_SIZE
	.align		4
.L_8:
        /*0030*/ 	.byte	0x04, 0x12
        /*0032*/ 	.short	(.L_10 - .L_9)
	.align		4
.L_9:
        /*0034*/ 	.word	index@(_Z19sumMatrixOnDevice2DPfS_S_ii)
        /*0038*/ 	.word	0x00000000


	//----- nvinfo : EIATTR_MIN_STACK_SIZE
	.align		4
.L_10:
        /*003c*/ 	.byte	0x04, 0x12
        /*003e*/ 	.short	(.L_12 - .L_11)
	.align		4
.L_11:
        /*0040*/ 	.word	index@(_Z16printThreadIndexPiii)
        /*0044*/ 	.word	0x00000020
.L_12:


//--------------------- .nv.compat                --------------------------
	.section	.nv.compat,"",@"SHT_CUDA_COMPAT_INFO"
	.align	4
        /*0000*/ 	.byte	0x02, 0x09, 0x00, 0x00, 0x02, 0x02, 0x01, 0x00, 0x02, 0x05, 0x05, 0x00, 0x03, 0x07, 0x01, 0x01
        /*0010*/ 	.byte	0x02, 0x03, 0x00, 0x00, 0x02, 0x06, 0x01, 0x00, 0x04, 0x0b, 0x08, 0x00, 0x09, 0x00, 0x00, 0x00
        /*0020*/ 	.byte	0x00, 0x00, 0x00, 0x00


//--------------------- .nv.info._Z19sumMatrixOnDevice2DPfS_S_ii --------------------------
	.section	.nv.info._Z19sumMatrixOnDevice2DPfS_S_ii,"",@"SHT_CUDA_INFO"
	.sectionflags	@""
	.align	4


	//----- nvinfo : EIATTR_CUDA_API_VERSION
	.align		4
        /*0000*/ 	.byte	0x04, 0x37
        /*0002*/ 	.short	(.L_14 - .L_13)
.L_13:
        /*0004*/ 	.word	0x00000082


	//----- nvinfo : EIATTR_KPARAM_INFO
	.align		4
.L_14:
        /*0008*/ 	.byte	0x04, 0x17
        /*000a*/ 	.short	(.L_16 - .L_15)
.L_15:
        /*000c*/ 	.word	0x00000000
        /*0010*/ 	.short	0x0004
        /*0012*/ 	.short	0x001c
        /*0014*/ 	.byte	0x00, 0xf0, 0x11, 0x00


	//----- nvinfo : EIATTR_KPARAM_INFO
	.align		4
.L_16:
        /*0018*/ 	.byte	0x04, 0x17
        /*001a*/ 	.short	(.L_18 - .L_17)
.L_17:
        /*001c*/ 	.word	0x00000000
        /*0020*/ 	.short	0x0003
        /*0022*/ 	.short	0x0018
        /*0024*/ 	.byte	0x00, 0xf0, 0x11, 0x00


	//----- nvinfo : EIATTR_KPARAM_INFO
	.align		4
.L_18:
        /*0028*/ 	.byte	0x04, 0x17
        /*002a*/ 	.short	(.L_20 - .L_19)
.L_19:
        /*002c*/ 	.word	0x00000000
        /*0030*/ 	.short	0x0002
        /*0032*/ 	.short	0x0010
        /*0034*/ 	.byte	0x00, 0xf5, 0x21, 0x00


	//----- nvinfo : EIATTR_KPARAM_INFO
	.align		4
.L_20:
        /*0038*/ 	.byte	0x04, 0x17
        /*003a*/ 	.short	(.L_22 - .L_21)
.L_21:
        /*003c*/ 	.word	0x00000000
        /*0040*/ 	.short	0x0001
        /*0042*/ 	.short	0x0008
        /*0044*/ 	.byte	0x00, 0xf5, 0x21, 0x00


	//----- nvinfo : EIATTR_KPARAM_INFO
	.align		4
.L_22:
        /*0048*/ 	.byte	0x04, 0x17
        /*004a*/ 	.short	(.L_24 - .L_23)
.L_23:
        /*004c*/ 	.word	0x00000000
        /*0050*/ 	.short	0x0000
        /*0052*/ 	.short	0x0000
        /*0054*/ 	.byte	0x00, 0xf5, 0x21, 0x00


	//----- nvinfo : EIATTR_SPARSE_MMA_MASK
	.align		4
.L_24:
        /*0058*/ 	.byte	0x03, 0x50
        /*005a*/ 	.short	0x0000


	//----- nvinfo : EIATTR_MAXREG_COUNT
	.align		4
        /*005c*/ 	.byte	0x03, 0x1b
        /*005e*/ 	.short	0x00ff


	//----- nvinfo : EIATTR_MERCURY_ISA_VERSION
	.align		4
        /*0060*/ 	.byte	0x03, 0x5f
        /*0062*/ 	.short	0x0101


	//----- nvinfo : EIATTR_VRC_CTA_INIT_COUNT
	.align		4
        /*0064*/ 	.byte	0x02, 0x4a
	.zero		1
	.zero		1


	//----- nvinfo : EIATTR_EXIT_INSTR_OFFSETS
	.align		4
        /*0068*/ 	.byte	0x04, 0x1c
        /*006a*/ 	.short	(.L_26 - .L_25)


	//   ....[0]....
.L_25:
        /*006c*/ 	.word	0x00000130


	//----- nvinfo : EIATTR_CBANK_PARAM_SIZE
	.align		4
.L_26:
        /*0070*/ 	.byte	0x03, 0x19
        /*0072*/ 	.short	0x0020


	//----- nvinfo : EIATTR_PARAM_CBANK
	.align		4
        /*0074*/ 	.byte	0x04, 0x0a
        /*0076*/ 	.short	(.L_28 - .L_27)
	.align		4
.L_27:
        /*0078*/ 	.word	index@(.nv.constant0._Z19sumMatrixOnDevice2DPfS_S_ii)
        /*007c*/ 	.short	0x0380
        /*007e*/ 	.short	0x0020


	//----- nvinfo : EIATTR_SW_WAR
	.align		4
.L_28:
        /*0080*/ 	.byte	0x04, 0x36
        /*0082*/ 	.short	(.L_30 - .L_29)
.L_29:
        /*0084*/ 	.word	0x00000008
.L_30:


//--------------------- .nv.info._Z16printThreadIndexPiii --------------------------
	.section	.nv.info._Z16printThreadIndexPiii,"",@"SHT_CUDA_INFO"
	.sectionflags	@""
	.align	4


	//----- nvinfo : EIATTR_CUDA_API_VERSION
	.align		4
        /*0000*/ 	.byte	0x04, 0x37
        /*0002*/ 	.short	(.L_32 - .L_31)
.L_31:
        /*0004*/ 	.word	0x00000082


	//----- nvinfo : EIATTR_KPARAM_INFO
	.align		4
.L_32:
        /*0008*/ 	.byte	0x04, 0x17
        /*000a*/ 	.short	(.L_34 - .L_33)
.L_33:
        /*000c*/ 	.word	0x00000000
        /*0010*/ 	.short	0x0002
        /*0012*/ 	.short	0x000c
        /*0014*/ 	.byte	0x00, 0xf0, 0x11, 0x00


	//----- nvinfo : EIATTR_KPARAM_INFO
	.align		4
.L_34:
        /*0018*/ 	.byte	0x04, 0x17
        /*001a*/ 	.short	(.L_36 - .L_35)
.L_35:
        /*001c*/ 	.word	0x00000000
        /*0020*/ 	.short	0x0001
        /*0022*/ 	.short	0x0008
        /*0024*/ 	.byte	0x00, 0xf0, 0x11, 0x00


	//----- nvinfo : EIATTR_KPARAM_INFO
	.align		4
.L_36:
        /*0028*/ 	.byte	0x04, 0x17
        /*002a*/ 	.short	(.L_38 - .L_37)
.L_37:
        /*002c*/ 	.word	0x00000000
        /*0030*/ 	.short	0x0000
        /*0032*/ 	.short	0x0000
        /*0034*/ 	.byte	0x00, 0xf5, 0x21, 0x00


	//----- nvinfo : EIATTR_SPARSE_MMA_MASK
	.align		4
.L_38:
        /*0038*/ 	.byte	0x03, 0x50
        /*003a*/ 	.short	0x0000


	//----- nvinfo : EIATTR_MAXREG_COUNT
	.align		4
        /*003c*/ 	.byte	0x03, 0x1b
        /*003e*/ 	.short	0x00ff


	//----- nvinfo : EIATTR_EXTERNS
	.align		4
        /*0040*/ 	.byte	0x04, 0x0f
        /*0042*/ 	.short	(.L_40 - .L_39)


	//   ....[0]....
	.align		4
.L_39:
        /*0044*/ 	.word	index@(vprintf)


	//----- nvinfo : EIATTR_MERCURY_ISA_VERSION
	.align		4
.L_40:
        /*0048*/ 	.byte	0x03, 0x5f
        /*004a*/ 	.short	0x0101


	//----- nvinfo : EIATTR_VRC_CTA_INIT_COUNT
	.align		4
        /*004c*/ 	.byte	0x02, 0x4a
	.zero		1
	.zero		1


	//----- nvinfo : EIATTR_SYSCALL_OFFSETS
	.align		4
        /*0050*/ 	.byte	0x04, 0x46
        /*0052*/ 	.short	(.L_42 - .L_41)


	//   ....[0]....
.L_41:
        /*0054*/ 	.word	0x000001c0


	//----- nvinfo : EIATTR_EXIT_INSTR_OFFSETS
	.align		4
.L_42:
        /*0058*/ 	.byte	0x04, 0x1c
        /*005a*/ 	.short	(.L_44 - .L_43)


	//   ....[0]....
.L_43:
        /*005c*/ 	.word	0x000001d0


	//----- nvinfo : EIATTR_CBANK_PARAM_SIZE
	.align		4
.L_44:
        /*0060*/ 	.byte	0x03, 0x19
        /*0062*/ 	.short	0x0010


	//----- nvinfo : EIATTR_PARAM_CBANK
	.align		4
        /*0064*/ 	.byte	0x04, 0x0a
        /*0066*/ 	.short	(.L_46 - .L_45)
	.align		4
.L_45:
        /*0068*/ 	.word	index@(.nv.constant0._Z16printThreadIndexPiii)
        /*006c*/ 	.short	0x0380
        /*006e*/ 	.short	0x0010


	//----- nvinfo : EIATTR_SW_WAR
	.align		4
.L_46:
        /*0070*/ 	.byte	0x04, 0x36
        /*0072*/ 	.short	(.L_48 - .L_47)
.L_47:
        /*0074*/ 	.word	0x00000008
.L_48:


//--------------------- .nv.callgraph             --------------------------
	.section	.nv.callgraph,"",@"SHT_CUDA_CALLGRAPH"
	.align	4
	.sectionentsize	8
	.align		4
        /*0000*/ 	.word	0x00000000
	.align		4
        /*0004*/ 	.word	0xffffffff
	.align		4
        /*0008*/ 	.word	index@(_Z16printThreadIndexPiii)
	.align		4
        /*000c*/ 	.word	index@(vprintf)
	.align		4
        /*0010*/ 	.word	0x00000000
	.align		4
        /*0014*/ 	.word	0xfffffffe
	.align		4
        /*0018*/ 	.word	0x00000000
	.align		4
        /*001c*/ 	.word	0xfffffffd
	.align		4
        /*0020*/ 	.word	0x00000000
	.align		4
        /*0024*/ 	.word	0xfffffffc


//--------------------- .nv.constant4             --------------------------
	.section	.nv.constant4,"a",@progbits
	.align	8
	.align		8
.nv.constant4:
        /*0000*/ 	.dword	$str
	.align		8
        /*0008*/ 	.dword	vprintf


//--------------------- .text._Z19sumMatrixOnDevice2DPfS_S_ii --------------------------
	.section	.text._Z19sumMatrixOnDevice2DPfS_S_ii,"ax",@progbits
	.align	128
        .global         _Z19sumMatrixOnDevice2DPfS_S_ii
        .type           _Z19sumMatrixOnDevice2DPfS_S_ii,@function
        .size           _Z19sumMatrixOnDevice2DPfS_S_ii,(.L_x_3 - _Z19sumMatrixOnDevice2DPfS_S_ii)
        .other          _Z19sumMatrixOnDevice2DPfS_S_ii,@"STO_CUDA_ENTRY STV_DEFAULT"
_Z19sumMatrixOnDevice2DPfS_S_ii:
.text._Z19sumMatrixOnDevice2DPfS_S_ii:
[----:B------:R-:W-:Y:S01]  /*0000*/  LDC R1, c[0x0][0x37c] ;  /* 0x0000df00ff017b82 */ /* 0x000fe20000000800 */
[----:B------:R-:W0:Y:S07]  /*0010*/  S2R R0, SR_TID.X ;  /* 0x0000000000007919 */ /* 0x000e2e0000002100 */
[----:B------:R-:W0:Y:S01]  /*0020*/  S2UR UR6, SR_CTAID.X ;  /* 0x00000000000679c3 */ /* 0x000e220000002500 */
[----:B------:R-:W1:Y:S07]  /*0030*/  LDCU.64 UR4, c[0x0][0x358] ;  /* 0x00006b00ff0477ac */ /* 0x000e6e0008000a00 */
[----:B------:R-:W0:Y:S08]  /*0040*/  LDC R7, c[0x0][0x360] ;  /* 0x0000d800ff077b82 */ /* 0x000e300000000800 */
[----:B------:R-:W2:Y:S08]  /*0050*/  S2UR UR7, SR_CTAID.Y ;  /* 0x00000000000779c3 */ /* 0x000eb00000002600 */
[----:B------:R-:W2:Y:S08]  /*0060*/  LDC R9, c[0x0][0x398] ;  /* 0x0000e600ff097b82 */ /* 0x000eb00000000800 */
[----:B------:R-:W3:Y:S01]  /*0070*/  LDC.64 R2, c[0x0][0x380] ;  /* 0x0000e000ff027b82 */ /* 0x000ee20000000a00 */
[----:B0-----:R-:W-:-:S07]  /*0080*/  IMAD R0, R7, UR6, R0 ;  /* 0x0000000607007c24 */ /* 0x001fce000f8e0200 */
[----:B------:R-:W0:Y:S01]  /*0090*/  LDC.64 R4, c[0x0][0x388] ;  /* 0x0000e200ff047b82 */ /* 0x000e220000000a00 */
[----:B--2---:R-:W-:-:S07]  /*00a0*/  IMAD R9, R9, UR7, R0 ;  /* 0x0000000709097c24 */ /* 0x004fce000f8e0200 */
[----:B------:R-:W2:Y:S01]  /*00b0*/  LDC.64 R6, c[0x0][0x390] ;  /* 0x0000e400ff067b82 */ /* 0x000ea20000000a00 */
[----:B---3--:R-:W-:-:S06]  /*00c0*/  IMAD.WIDE.U32 R2, R9, 0x4, R2 ;  /* 0x0000000409027825 */ /* 0x008fcc00078e0002 */
[----:B-1----:R-:W3:Y:S01]  /*00d0*/  LDG.E R2, desc[UR4][R2.64] ;  /* 0x0000000402027981 */ /* 0x002ee2000c1e1900 */
[----:B0-----:R-:W-:-:S06]  /*00e0*/  IMAD.WIDE.U32 R4, R9, 0x4, R4 ;  /* 0x0000000409047825 */ /* 0x001fcc00078e0004 */
[----:B------:R-:W3:Y:S01]  /*00f0*/  LDG.E R5, desc[UR4][R4.64] ;  /* 0x0000000404057981 */ /* 0x000ee2000c1e1900 */
[----:B--2---:R-:W-:-:S04]  /*0100*/  IMAD.WIDE.U32 R6, R9, 0x4, R6 ;  /* 0x0000000409067825 */ /* 0x004fc800078e0006 */
[----:B---3--:R-:W-:-:S05]  /*0110*/  FADD R9, R2, R5 ;  /* 0x0000000502097221 */ /* 0x008fca0000000000 */
[----:B------:R-:W-:Y:S01]  /*0120*/  STG.E desc[UR4][R6.64], R9 ;  /* 0x0000000906007986 */ /* 0x000fe2000c101904 */
[----:B------:R-:W-:Y:S05]  /*0130*/  EXIT ;  /* 0x000000000000794d */ /* 0x000fea0003800000 */
.L_x_0:
[----:B------:R-:W-:-:S00]  /*0140*/  BRA `(.L_x_0) ;  /* 0xfffffffc00fc7947 */ /* 0x000fc0000383ffff */
[----:B------:R-:W-:-:S00]  /*0150*/  NOP ;  /* 0x0000000000007918 */ /* 0x000fc00000000000 */
        /* <DEDUP_REMOVED lines=10> */
.L_x_3:


//--------------------- .text._Z16printThreadIndexPiii --------------------------
	.section	.text._Z16printThreadIndexPiii,"ax",@progbits
	.align	128
        .global         _Z16printThreadIndexPiii
        .type           _Z16printThreadIndexPiii,@function
        .size           _Z16printThreadIndexPiii,(.L_x_4 - _Z16printThreadIndexPiii)
        .other          _Z16printThreadIndexPiii,@"STO_CUDA_ENTRY STV_DEFAULT"
_Z16printThreadIndexPiii:
.text._Z16printThreadIndexPiii:
[----:B------:R-:W0:Y:S01]  /*0000*/  LDC R1, c[0x0][0x37c] ;  /* 0x0000df00ff017b82 */ /* 0x000e220000000800 */
[----:B------:R-:W1:Y:S01]  /*0010*/  S2R R16, SR_TID.X ;  /* 0x0000000000107919 */ /* 0x000e620000002100 */
[----:B------:R-:W2:Y:S06]  /*0020*/  LDCU UR6, c[0x0][0x2fc] ;  /* 0x00005f80ff0677ac */ /* 0x000eac0008000800 */
[----:B------:R-:W3:Y:S01]  /*0030*/  LDC.64 R2, c[0x0][0x380] ;  /* 0x0000e000ff027b82 */ /* 0x000ee20000000a00 */
[----:B0-----:R-:W-:Y:S01]  /*0040*/  IADD3 R1, PT, PT, R1, -0x20, RZ ;  /* 0xffffffe001017810 */ /* 0x001fe20007ffe0ff */
[----:B------:R-:W1:Y:S01]  /*0050*/  S2R R18, SR_CTAID.X ;  /* 0x0000000000127919 */ /* 0x000e620000002500 */
[----:B------:R-:W1:Y:S01]  /*0060*/  LDCU UR7, c[0x0][0x360] ;  /* 0x00006c00ff0777ac */ /* 0x000e620008000800 */
[----:B------:R-:W0:Y:S01]  /*0070*/  S2R R17, SR_TID.Y ;  /* 0x0000000000117919 */ /* 0x000e220000002200 */
[----:B------:R-:W0:Y:S01]  /*0080*/  LDCU UR8, c[0x0][0x364] ;  /* 0x00006c80ff0877ac */ /* 0x000e220008000800 */
[----:B------:R-:W0:Y:S01]  /*0090*/  S2R R19, SR_CTAID.Y ;  /* 0x0000000000137919 */ /* 0x000e220000002600 */
[----:B------:R-:W4:Y:S01]  /*00a0*/  LDCU UR9, c[0x0][0x388] ;  /* 0x00007100ff0977ac */ /* 0x000f220008000800 */
[----:B------:R-:W5:Y:S01]  /*00b0*/  LDCU.64 UR4, c[0x0][0x358] ;  /* 0x00006b00ff0477ac */ /* 0x000f620008000a00 */
[----:B-1----:R-:W-:-:S02]  /*00c0*/  IMAD R8, R18, UR7, R16 ;  /* 0x0000000712087c24 */ /* 0x002fc4000f8e0210 */
[----:B0-----:R-:W-:-:S04]  /*00d0*/  IMAD R9, R19, UR8, R17 ;  /* 0x0000000813097c24 */ /* 0x001fc8000f8e0211 */
[----:B----4-:R-:W-:Y:S01]  /*00e0*/  IMAD R10, R9, UR9, R8 ;  /* 0x00000009090a7c24 */ /* 0x010fe2000f8e0208 */
[----:B------:R-:W-:Y:S01]  /*00f0*/  MOV R0, 0x8 ;  /* 0x0000000800007802 */ /* 0x000fe20000000f00 */
[----:B------:R0:W-:Y:S01]  /*0100*/  STL.128 [R1], R16 ;  /* 0x0000001001007387 */ /* 0x0001e20000100c00 */
[----:B------:R-:W1:Y:S01]  /*0110*/  LDCU.64 UR8, c[0x4][URZ] ;  /* 0x01000000ff0877ac */ /* 0x000e620008000a00 */
[----:B---3--:R-:W-:-:S05]  /*0120*/  IMAD.WIDE.U32 R2, R10, 0x4, R2 ;  /* 0x000000040a027825 */ /* 0x008fca00078e0002 */
[----:B-----5:R-:W3:Y:S01]  /*0130*/  LDG.E R11, desc[UR4][R2.64] ;  /* 0x00000004020b7981 */ /* 0x020ee2000c1e1900 */
[----:B------:R-:W4:Y:S01]  /*0140*/  LDCU UR4, c[0x0][0x2f8] ;  /* 0x00005f00ff0477ac */ /* 0x000f220008000800 */
[----:B------:R0:W0:Y:S01]  /*0150*/  LDC.64 R12, c[0x4][R0] ;  /* 0x01000000000c7b82 */ /* 0x0000220000000a00 */
[----:B-1----:R-:W-:Y:S02]  /*0160*/  MOV R4, UR8 ;  /* 0x0000000800047c02 */ /* 0x002fe40008000f00 */
[----:B------:R-:W-:Y:S02]  /*0170*/  MOV R5, UR9 ;  /* 0x0000000900057c02 */ /* 0x000fe40008000f00 */
[----:B----4-:R-:W-:-:S04]  /*0180*/  IADD3 R6, P0, PT, R1, UR4, RZ ;  /* 0x0000000401067c10 */ /* 0x010fc8000ff1e0ff */
[----:B--2---:R-:W-:Y:S01]  /*0190*/  IADD3.X R7, PT, PT, RZ, UR6, RZ, P0, !PT ;  /* 0x00000006ff077c10 */ /* 0x004fe200087fe4ff */
[----:B0--3--:R1:W-:Y:S08]  /*01a0*/  STL.128 [R1+0x10], R8 ;  /* 0x0000100801007387 */ /* 0x0093f00000100c00 */
[----:B------:R-:W-:-:S07]  /*01b0*/  LEPC R20, `(.L_x_1) ;  /* 0x000000001014794e */ /* 0x000fce0000000000 */
[----:B-1----:R-:W-:Y:S05]  /*01c0*/  CALL.ABS.NOINC R12 ;  /* 0x000000000c007343 */ /* 0x002fea0003c00000 */
.L_x_1:
[----:B------:R-:W-:Y:S05]  /*01d0*/  EXIT ;  /* 0x000000000000794d */ /* 0x000fea0003800000 */
.L_x_2:
        /* <DEDUP_REMOVED lines=10> */
.L_x_4:


//--------------------- .nv.global.init           --------------------------
	.section	.nv.global.init,"aw",@progbits
.nv.global.init:
	.type		$str,@object
	.size		$str,(.L_0 - $str)
$str:
        /*0000*/ 	.byte	0x74, 0x68, 0x72, 0x65, 0x61, 0x64, 0x5f, 0x69, 0x64, 0x20, 0x28, 0x25, 0x64, 0x2c, 0x20, 0x25
        /*0010*/ 	.byte	0x64, 0x29, 0x2c, 0x20, 0x62, 0x6c, 0x6f, 0x63, 0x6b, 0x5f, 0x69, 0x64, 0x28, 0x25, 0x64, 0x2c
        /*0020*/ 	.byte	0x20, 0x25, 0x64, 0x29, 0x2c, 0x20, 0x63, 0x6f, 0x6f, 0x72, 0x64, 0x69, 0x6e, 0x61, 0x74, 0x65
        /*0030*/ 	.byte	0x28, 0x25, 0x64, 0x2c, 0x20, 0x25, 0x64, 0x29, 0x2c, 0x20, 0x67, 0x6c, 0x6f, 0x62, 0x61, 0x6c
        /*0040*/ 	.byte	0x20, 0x69, 0x6e, 0x64, 0x65, 0x78, 0x20, 0x25, 0x64, 0x20, 0x76, 0x61, 0x6c, 0x75, 0x65, 0x20
        /*0050*/ 	.byte	0x25, 0x64, 0x0a, 0x00
.L_0:


//--------------------- .nv.shared.reserved.0     --------------------------
	.section	.nv.shared.reserved.0,"aw",@nobits
	.weak		__nv_reservedSMEM_offset_0_alias
	.size		__nv_reservedSMEM_offset_0_alias, 0, 64
	.other		__nv_reservedSMEM_offset_0_alias,@"STO_CUDA_RESERVED_SHARED STV_DEFAULT"
__nv_reservedSMEM_offset_0_alias:
	.zero		0
	.zero		64


//--------------------- .nv.constant0._Z19sumMatrixOnDevice2DPfS_S_ii --------------------------
	.section	.nv.constant0._Z19sumMatrixOnDevice2DPfS_S_ii,"a",@progbits
	.sectionflags	@""
	.align	4
.nv.constant0._Z19sumMatrixOnDevice2DPfS_S_ii:
	.zero		928


//--------------------- .nv.constant0._Z16printThreadIndexPiii --------------------------
	.section	.nv.constant0._Z16printThreadIndexPiii,"a",@progbits
	.sectionflags	@""
	.align	4
.nv.constant0._Z16printThreadIndexPiii:
	.zero		912


//--------------------- SYMBOLS --------------------------

	.type		.nv.reservedSmem.offset0,@object
	.size		.nv.reservedSmem.offset0,0x4
	.type		vprintf,@function
